//
// Generated by NVIDIA NVVM Compiler
//
// Compiler Build ID: CL-36424714
// Cuda compilation tools, release 13.0, V13.0.88
// Based on NVVM 20.0.0
//

.version 9.0
.target sm_100
.address_size 64

	// .globl	_Z7expMassPfS_i

.visible .entry _Z7expMassPfS_i(
	.param .u64 .ptr .align 1 _Z7expMassPfS_i_param_0,
	.param .u64 .ptr .align 1 _Z7expMassPfS_i_param_1,
	.param .u32 _Z7expMassPfS_i_param_2
)
{
	.reg .pred 	%p<2>;
	.reg .b32 	%r<10>;
	.reg .b32 	%f<14>;
	.reg .b64 	%rd<8>;

	ld.param.u64 	%rd1, [_Z7expMassPfS_i_param_0];
	ld.param.u64 	%rd2, [_Z7expMassPfS_i_param_1];
	ld.param.u32 	%r2, [_Z7expMassPfS_i_param_2];
	mov.u32 	%r3, %ctaid.y;
	mov.u32 	%r4, %ctaid.x;
	add.s32 	%r5, %r3, %r4;
	mov.u32 	%r6, %ntid.x;
	mov.u32 	%r7, %tid.x;
	mad.lo.s32 	%r1, %r5, %r6, %r7;
	setp.ge.s32 	%p1, %r1, %r2;
	@%p1 bra 	$L__BB0_2;
	cvta.to.global.u64 	%rd3, %rd2;
	cvta.to.global.u64 	%rd4, %rd1;
	mul.wide.s32 	%rd5, %r1, 4;
	add.s64 	%rd6, %rd3, %rd5;
	ld.global.f32 	%f1, [%rd6];
	fma.rn.f32 	%f2, %f1, 0f3BBB989D, 0f3F000000;
	cvt.sat.f32.f32 	%f3, %f2;
	mov.f32 	%f4, 0f4B400001;
	mov.f32 	%f5, 0f437C0000;
	fma.rm.f32 	%f6, %f3, %f5, %f4;
	add.f32 	%f7, %f6, 0fCB40007F;
	neg.f32 	%f8, %f7;
	fma.rn.f32 	%f9, %f1, 0f3FB8AA3B, %f8;
	fma.rn.f32 	%f10, %f1, 0f32A57060, %f9;
	mov.b32 	%r8, %f6;
	shl.b32 	%r9, %r8, 23;
	mov.b32 	%f11, %r9;
	ex2.approx.ftz.f32 	%f12, %f10;
	mul.f32 	%f13, %f12, %f11;
	add.s64 	%rd7, %rd4, %rd5;
	st.global.f32 	[%rd7], %f13;
$L__BB0_2:
	ret;

}


// ===== COMPILED SASS (sm_100) =====

	.target	sm_100

	.elftype	@"ET_EXEC"


//--------------------- .note.nv.tkinfo           --------------------------
	.section	.note.nv.tkinfo,"",@"SHT_NOTE"
	.sectionflags	@"SHF_NOTE_NV_TKINFO"
	.tkinfo
        /*0018*/ 	.word	0x00000002
        /*0030*/ 	.string	""
        /*0030*/ 	.string	"ptxas"
        /*0030*/ 	.string	"Cuda compilation tools, release 13.0, V13.0.88"
        /*0030*/ 	.string	"Build cuda_13.0.r13.0/compiler.36424714_0"
        /*0030*/ 	.string	"-arch sm_100 -m 64 "



//--------------------- .note.nv.cuinfo           --------------------------
	.section	.note.nv.cuinfo,"",@"SHT_NOTE"
	.sectionflags	@"SHF_NOTE_NV_CUINFO"
        /*0018*/ 	.short	0x0002
        /*001a*/ 	.short	0x0064
        /*001c*/ 	.short	0x0082
	.zero		2


//--------------------- .nv.info                  --------------------------
	.section	.nv.info,"",@"SHT_CUDA_INFO"
	.align	4


	//----- nvinfo : EIATTR_REGCOUNT
	.align		4
        /*0000*/ 	.byte	0x04, 0x2f
        /*0002*/ 	.short	(.L_1 - .L_0)
	.align		4
.L_0:
        /*0004*/ 	.word	index@(_Z7expMassPfS_i)
        /*0008*/ 	.word	0x0000000c


	//----- nvinfo : EIATTR_FRAME_SIZE
	.align		4
.L_1:
        /*000c*/ 	.byte	0x04, 0x11
        /*000e*/ 	.short	(.L_3 - .L_2)
	.align		4
.L_2:
        /*0010*/ 	.word	index@(_Z7expMassPfS_i)
        /*0014*/ 	.word	0x00000000


	//----- nvinfo : EIATTR_MIN_STACK_SIZE
	.align		4
.L_3:
        /*0018*/ 	.byte	0x04, 0x12
        /*001a*/ 	.short	(.L_5 - .L_4)
	.align		4
.L_4:
        /*001c*/ 	.word	index@(_Z7expMassPfS_i)
        /*0020*/ 	.word	0x00000000
.L_5:


//--------------------- .nv.compat                --------------------------
	.section	.nv.compat,"",@"SHT_CUDA_COMPAT_INFO"
	.align	4
        /*0000*/ 	.byte	0x02, 0x09, 0x00, 0x00, 0x02, 0x02, 0x01, 0x00, 0x02, 0x05, 0x05, 0x00, 0x03, 0x07, 0x01, 0x01
        /*0010*/ 	.byte	0x02, 0x03, 0x00, 0x00, 0x02, 0x06, 0x01, 0x00, 0x04, 0x0b, 0x08, 0x00, 0x09, 0x00, 0x00, 0x00
        /*0020*/ 	.byte	0x00, 0x00, 0x00, 0x00


//--------------------- .nv.info._Z7expMassPfS_i  --------------------------
	.section	.nv.info._Z7expMassPfS_i,"",@"SHT_CUDA_INFO"
	.sectionflags	@""
	.align	4


	//----- nvinfo : EIATTR_CUDA_API_VERSION
	.align		4
        /*0000*/ 	.byte	0x04, 0x37
        /*0002*/ 	.short	(.L_7 - .L_6)
.L_6:
        /*0004*/ 	.word	0x00000082


	//----- nvinfo : EIATTR_KPARAM_INFO
	.align		4
.L_7:
        /*0008*/ 	.byte	0x04, 0x17
        /*000a*/ 	.short	(.L_9 - .L_8)
.L_8:
        /*000c*/ 	.word	0x00000000
        /*0010*/ 	.short	0x0002
        /*0012*/ 	.short	0x0010
        /*0014*/ 	.byte	0x00, 0xf0, 0x11, 0x00


	//----- nvinfo : EIATTR_KPARAM_INFO
	.align		4
.L_9:
        /*0018*/ 	.byte	0x04, 0x17
        /*001a*/ 	.short	(.L_11 - .L_10)
.L_10:
        /*001c*/ 	.word	0x00000000
        /*0020*/ 	.short	0x0001
        /*0022*/ 	.short	0x0008
        /*0024*/ 	.byte	0x00, 0xf5, 0x21, 0x00


	//----- nvinfo : EIATTR_KPARAM_INFO
	.align		4
.L_11:
        /*0028*/ 	.byte	0x04, 0x17
        /*002a*/ 	.short	(.L_13 - .L_12)
.L_12:
        /*002c*/ 	.word	0x00000000
        /*0030*/ 	.short	0x0000
        /*0032*/ 	.short	0x0000
        /*0034*/ 	.byte	0x00, 0xf5, 0x21, 0x00


	//----- nvinfo : EIATTR_SPARSE_MMA_MASK
	.align		4
.L_13:
        /*0038*/ 	.byte	0x03, 0x50
        /*003a*/ 	.short	0x0000


	//----- nvinfo : EIATTR_MAXREG_COUNT
	.align		4
        /*003c*/ 	.byte	0x03, 0x1b
        /*003e*/ 	.short	0x00ff


	//----- nvinfo : EIATTR_MERCURY_ISA_VERSION
	.align		4
        /*0040*/ 	.byte	0x03, 0x5f
        /*0042*/ 	.short	0x0101


	//----- nvinfo : EIATTR_VRC_CTA_INIT_COUNT
	.align		4
        /*0044*/ 	.byte	0x02, 0x4a
	.zero		1
	.zero		1


	//----- nvinfo : EIATTR_EXIT_INSTR_OFFSETS
	.align		4
        /*0048*/ 	.byte	0x04, 0x1c
        /*004a*/ 	.short	(.L_15 - .L_14)


	//   ....[0]....
.L_14:
        /*004c*/ 	.word	0x00000090


	//   ....[1]....
        /*0050*/ 	.word	0x000001b0


	//----- nvinfo : EIATTR_CBANK_PARAM_SIZE
	.align		4
.L_15:
        /*0054*/ 	.byte	0x03, 0x19
        /*0056*/ 	.short	0x0014


	//----- nvinfo : EIATTR_PARAM_CBANK
	.align		4
        /*0058*/ 	.byte	0x04, 0x0a
        /*005a*/ 	.short	(.L_17 - .L_16)
	.align		4
.L_16:
        /*005c*/ 	.word	index@(.nv.constant0._Z7expMassPfS_i)
        /*0060*/ 	.short	0x0380
        /*0062*/ 	.short	0x0014


	//----- nvinfo : EIATTR_SW_WAR
	.align		4
.L_17:
        /*0064*/ 	.byte	0x04, 0x36
        /*0066*/ 	.short	(.L_19 - .L_18)
.L_18:
        /*0068*/ 	.word	0x00000008
.L_19:


//--------------------- .nv.callgraph             --------------------------
	.section	.nv.callgraph,"",@"SHT_CUDA_CALLGRAPH"
	.align	4
	.sectionentsize	8
	.align		4
        /*0000*/ 	.word	0x00000000
	.align		4
        /*0004*/ 	.word	0xffffffff
	.align		4
        /*0008*/ 	.word	0x00000000
	.align		4
        /*000c*/ 	.word	0xfffffffe
	.align		4
        /*0010*/ 	.word	0x00000000
	.align		4
        /*0014*/ 	.word	0xfffffffd
	.align		4
        /*0018*/ 	.word	0x00000000
	.align		4
        /*001c*/ 	.word	0xfffffffc


//--------------------- .text._Z7expMassPfS_i     --------------------------
	.section	.text._Z7expMassPfS_i,"ax",@progbits
	.align	128
        .global         _Z7expMassPfS_i
        .type           _Z7expMassPfS_i,@function
        .size           _Z7expMassPfS_i,(.L_x_1 - _Z7expMassPfS_i)
        .other          _Z7expMassPfS_i,@"STO_CUDA_ENTRY STV_DEFAULT"
_Z7expMassPfS_i:
.text._Z7expMassPfS_i:
[----:B------:R-:W-:Y:S01]  /*0000*/  LDC R1, c[0x0][0x37c] ;  /* 0x0000df00ff017b82 */ /* 0x000fe20000000800 */
[----:B------:R-:W0:Y:S07]  /*0010*/  S2R R0, SR_TID.X ;  /* 0x0000000000007919 */ /* 0x000e2e0000002100 */
[----:B------:R-:W-:Y:S01]  /*0020*/  S2UR UR4, SR_CTAID.Y ;  /* 0x00000000000479c3 */ /* 0x000fe20000002600 */
[----:B------:R-:W1:Y:S07]  /*0030*/  LDCU UR6, c[0x0][0x390] ;  /* 0x00007200ff0677ac */ /* 0x000e6e0008000800 */
[----:B------:R-:W2:Y:S08]  /*0040*/  S2UR UR5, SR_CTAID.X ;  /* 0x00000000000579c3 */ /* 0x000eb00000002500 */
[----:B------:R-:W0:Y:S01]  /*0050*/  LDC R7, c[0x0][0x360] ;  /* 0x0000d800ff077b82 */ /* 0x000e220000000800 */
[----:B--2---:R-:W-:-:S06]  /*0060*/  UIADD3 UR4, UPT, UPT, UR4, UR5, URZ ;  /* 0x0000000504047290 */ /* 0x004fcc000fffe0ff */
[----:B0-----:R-:W-:-:S05]  /*0070*/  IMAD R7, R7, UR4, R0 ;  /* 0x0000000407077c24 */ /* 0x001fca000f8e0200 */
[----:B-1----:R-:W-:-:S13]  /*0080*/  ISETP.GE.AND P0, PT, R7, UR6, PT ;  /* 0x0000000607007c0c */ /* 0x002fda000bf06270 */
[----:B------:R-:W-:Y:S05]  /*0090*/  @P0 EXIT ;  /* 0x000000000000094d */ /* 0x000fea0003800000 */
[----:B------:R-:W0:Y:S01]  /*00a0*/  LDC.64 R2, c[0x0][0x388] ;  /* 0x0000e200ff027b82 */ /* 0x000e220000000a00 */
[----:B------:R-:W1:Y:S01]  /*00b0*/  LDCU.64 UR4, c[0x0][0x358] ;  /* 0x00006b00ff0477ac */ /* 0x000e620008000a00 */
[----:B0-----:R-:W-:-:S06]  /*00c0*/  IMAD.WIDE R2, R7, 0x4, R2 ;  /* 0x0000000407027825 */ /* 0x001fcc00078e0202 */
[----:B-1----:R-:W2:Y:S01]  /*00d0*/  LDG.E R2, desc[UR4][R2.64] ;  /* 0x0000000402027981 */ /* 0x002ea2000c1e1900 */
[----:B------:R-:W-:Y:S01]  /*00e0*/  HFMA2 R5, -RZ, RZ, 0.96630859375, -0.0022525787353515625 ;  /* 0x3bbb989dff057431 */ /* 0x000fe200000001ff */
[----:B------:R-:W-:-:S04]  /*00f0*/  MOV R9, 0x437c0000 ;  /* 0x437c000000097802 */ /* 0x000fc80000000f00 */
[----:B--2---:R-:W-:Y:S02]  /*0100*/  FFMA.SAT R0, R2, R5, 0.5 ;  /* 0x3f00000002007423 */ /* 0x004fe40000002005 */
[----:B------:R-:W0:Y:S02]  /*0110*/  LDC.64 R4, c[0x0][0x380] ;  /* 0x0000e000ff047b82 */ /* 0x000e240000000a00 */
[----:B------:R-:W-:-:S04]  /*0120*/  FFMA.RM R0, R0, R9, 12582913 ;  /* 0x4b40000100007423 */ /* 0x000fc80000004009 */
[C---:B------:R-:W-:Y:S01]  /*0130*/  FADD R9, R0.reuse, -12583039 ;  /* 0xcb40007f00097421 */ /* 0x040fe20000000000 */
[----:B------:R-:W-:-:S03]  /*0140*/  SHF.L.U32 R0, R0, 0x17, RZ ;  /* 0x0000001700007819 */ /* 0x000fc600000006ff */
[----:B------:R-:W-:-:S04]  /*0150*/  FFMA R9, R2, 1.4426950216293334961, -R9 ;  /* 0x3fb8aa3b02097823 */ /* 0x000fc80000000809 */
[----:B------:R-:W-:-:S06]  /*0160*/  FFMA R9, R2, 1.925963033500011079e-08, R9 ;  /* 0x32a5706002097823 */ /* 0x000fcc0000000009 */
[----:B------:R-:W1:Y:S01]  /*0170*/  MUFU.EX2 R9, R9 ;  /* 0x0000000900097308 */ /* 0x000e620000000800 */
[----:B0-----:R-:W-:-:S04]  /*0180*/  IMAD.WIDE R2, R7, 0x4, R4 ;  /* 0x0000000407027825 */ /* 0x001fc800078e0204 */
[----:B-1----:R-:W-:-:S05]  /*0190*/  FMUL R5, R0, R9 ;  /* 0x0000000900057220 */ /* 0x002fca0000400000 */
[----:B------:R-:W-:Y:S01]  /*01a0*/  STG.E desc[UR4][R2.64], R5 ;  /* 0x0000000502007986 */ /* 0x000fe2000c101904 */
[----:B------:R-:W-:Y:S05]  /*01b0*/  EXIT ;  /* 0x000000000000794d */ /* 0x000fea0003800000 */
.L_x_0:
[----:B------:R-:W-:-:S00]  /*01c0*/  BRA `(.L_x_0) ;  /* 0xfffffffc00fc7947 */ /* 0x000fc0000383ffff */
[----:B------:R-:W-:-:S00]  /*01d0*/  NOP ;  /* 0x0000000000007918 */ /* 0x000fc00000000000 */
        /* <DEDUP_REMOVED lines=10> */
.L_x_1:


//--------------------- .nv.shared.reserved.0     --------------------------
	.section	.nv.shared.reserved.0,"aw",@nobits
	.weak		__nv_reservedSMEM_offset_0_alias
	.size		__nv_reservedSMEM_offset_0_alias, 0, 64
	.other		__nv_reservedSMEM_offset_0_alias,@"STO_CUDA_RESERVED_SHARED STV_DEFAULT"
__nv_reservedSMEM_offset_0_alias:
	.zero		0
	.zero		64


//--------------------- .nv.constant0._Z7expMassPfS_i --------------------------
	.section	.nv.constant0._Z7expMassPfS_i,"a",@progbits
	.sectionflags	@""
	.align	4
.nv.constant0._Z7expMassPfS_i:
	.zero		916


//--------------------- SYMBOLS --------------------------

	.type		.nv.reservedSmem.offset0,@object
	.size		.nv.reservedSmem.offset0,0x4
